//
// Generated by NVIDIA NVVM Compiler
//
// Compiler Build ID: CL-36424714
// Cuda compilation tools, release 13.0, V13.0.88
// Based on NVVM 20.0.0
//

.version 9.0
.target sm_100
.address_size 64

	// .globl	default_function_kernel

.visible .entry default_function_kernel(
	.param .u64 .ptr .align 1 default_function_kernel_param_0,
	.param .u64 .ptr .align 1 default_function_kernel_param_1
)
{
	.reg .pred 	%p<5>;
	.reg .b32 	%r<8>;
	.reg .b32 	%f<35>;
	.reg .b64 	%rd<9>;

	ld.param.u64 	%rd1, [default_function_kernel_param_0];
	ld.param.u64 	%rd2, [default_function_kernel_param_1];
	cvta.to.global.u64 	%rd3, %rd2;
	mov.u32 	%r1, %ctaid.x;
	mul.wide.u32 	%rd4, %r1, 4;
	add.s64 	%rd5, %rd3, %rd4;
	ld.global.nc.f32 	%f1, [%rd5];
	abs.f32 	%f6, %f1;
	mov.f32 	%f7, 0f3F800000;
	sub.f32 	%f8, %f7, %f6;
	rcp.approx.ftz.f32 	%f9, %f8;
	add.f32 	%f10, %f9, %f9;
	mul.f32 	%f11, %f6, %f10;
	setp.gt.f32 	%p1, %f6, 0f7E800000;
	selp.f32 	%f2, 0fC0000000, %f11, %p1;
	add.rz.f32 	%f12, %f2, %f7;
	mov.b32 	%r3, %f12;
	add.s32 	%r4, %r3, -1061158912;
	and.b32  	%r5, %r4, -8388608;
	mov.b32 	%r2, %f2;
	sub.s32 	%r6, %r2, %r5;
	mov.b32 	%f13, %r6;
	sub.s32 	%r7, 1082130432, %r5;
	mov.b32 	%f14, %r7;
	fma.rn.f32 	%f15, %f14, 0f3E800000, 0fBF800000;
	add.f32 	%f16, %f15, %f13;
	cvt.rn.f32.s32 	%f17, %r5;
	mul.f32 	%f18, %f17, 0f34000000;
	fma.rn.f32 	%f19, %f16, 0fBD39BF78, 0f3DD80012;
	fma.rn.f32 	%f20, %f19, %f16, 0fBE0778E0;
	fma.rn.f32 	%f21, %f20, %f16, 0f3E146475;
	fma.rn.f32 	%f22, %f21, %f16, 0fBE2A68DD;
	fma.rn.f32 	%f23, %f22, %f16, 0f3E4CAF9E;
	fma.rn.f32 	%f24, %f23, %f16, 0fBE800042;
	fma.rn.f32 	%f25, %f24, %f16, 0f3EAAAAE6;
	fma.rn.f32 	%f26, %f25, %f16, 0fBF000000;
	mul.f32 	%f27, %f16, %f26;
	fma.rn.f32 	%f28, %f27, %f16, %f16;
	fma.rn.f32 	%f34, %f18, 0f3F317218, %f28;
	setp.lt.u32 	%p2, %r2, 2139095040;
	@%p2 bra 	$L__BB0_2;
	setp.gt.s32 	%p3, %r2, -1082130432;
	fma.rn.f32 	%f29, %f2, 0f7F800000, 0f7F800000;
	selp.f32 	%f30, %f29, %f34, %p3;
	setp.eq.f32 	%p4, %f2, 0f00000000;
	selp.f32 	%f34, 0f80000000, %f30, %p4;
$L__BB0_2:
	cvta.to.global.u64 	%rd6, %rd1;
	mov.f32 	%f31, 0f3F000000;
	copysign.f32 	%f32, %f1, %f31;
	mul.f32 	%f33, %f32, %f34;
	add.s64 	%rd8, %rd6, %rd4;
	st.global.f32 	[%rd8], %f33;
	ret;

}
	// .globl	default_function_kernel_1
.visible .entry default_function_kernel_1(
	.param .u64 .ptr .align 1 default_function_kernel_1_param_0,
	.param .u64 .ptr .align 1 default_function_kernel_1_param_1
)
.maxntid 64
{
	.reg .pred 	%p<7>;
	.reg .b32 	%r<11>;
	.reg .b32 	%f<39>;
	.reg .b64 	%rd<9>;

	ld.param.u64 	%rd1, [default_function_kernel_1_param_0];
	ld.param.u64 	%rd2, [default_function_kernel_1_param_1];
	cvta.to.global.u64 	%rd3, %rd2;
	mov.u32 	%r3, %ctaid.x;
	shl.b32 	%r4, %r3, 6;
	mov.u32 	%r5, %tid.x;
	or.b32  	%r1, %r4, %r5;
	mul.wide.u32 	%rd4, %r1, 4;
	add.s64 	%rd5, %rd3, %rd4;
	ld.global.nc.f32 	%f7, [%rd5];
	abs.f32 	%f1, %f7;
	abs.f32 	%f2, %f1;
	fma.rn.f32 	%f8, %f1, %f1, 0f3F800000;
	rsqrt.approx.ftz.f32 	%f9, %f8;
	fma.rn.f32 	%f10, %f8, %f9, 0f3F800000;
	rcp.approx.ftz.f32 	%f11, %f10;
	mul.f32 	%f12, %f2, %f11;
	fma.rn.f32 	%f13, %f2, %f12, %f2;
	setp.gt.f32 	%p1, %f2, 0f4B000000;
	selp.f32 	%f3, %f2, %f13, %p1;
	mov.f32 	%f14, 0f3F800000;
	add.rz.f32 	%f15, %f3, %f14;
	mov.b32 	%r6, %f15;
	add.s32 	%r7, %r6, -1061158912;
	and.b32  	%r8, %r7, -8388608;
	mov.b32 	%r2, %f3;
	sub.s32 	%r9, %r2, %r8;
	mov.b32 	%f16, %r9;
	sub.s32 	%r10, 1082130432, %r8;
	mov.b32 	%f17, %r10;
	fma.rn.f32 	%f18, %f17, 0f3E800000, 0fBF800000;
	add.f32 	%f19, %f18, %f16;
	cvt.rn.f32.s32 	%f20, %r8;
	mul.f32 	%f21, %f20, 0f34000000;
	fma.rn.f32 	%f22, %f19, 0fBD39BF78, 0f3DD80012;
	fma.rn.f32 	%f23, %f22, %f19, 0fBE0778E0;
	fma.rn.f32 	%f24, %f23, %f19, 0f3E146475;
	fma.rn.f32 	%f25, %f24, %f19, 0fBE2A68DD;
	fma.rn.f32 	%f26, %f25, %f19, 0f3E4CAF9E;
	fma.rn.f32 	%f27, %f26, %f19, 0fBE800042;
	fma.rn.f32 	%f28, %f27, %f19, 0f3EAAAAE6;
	fma.rn.f32 	%f29, %f28, %f19, 0fBF000000;
	mul.f32 	%f30, %f19, %f29;
	fma.rn.f32 	%f31, %f30, %f19, %f19;
	fma.rn.f32 	%f38, %f21, 0f3F317218, %f31;
	setp.lt.u32 	%p2, %r2, 2139095040;
	@%p2 bra 	$L__BB1_2;
	setp.gt.s32 	%p3, %r2, -1082130432;
	fma.rn.f32 	%f32, %f3, 0f7F800000, 0f7F800000;
	selp.f32 	%f33, %f32, %f38, %p3;
	setp.eq.f32 	%p4, %f3, 0f00000000;
	selp.f32 	%f38, 0f80000000, %f33, %p4;
$L__BB1_2:
	setp.gt.f32 	%p5, %f2, 0f4B000000;
	cvta.to.global.u64 	%rd6, %rd1;
	add.f32 	%f34, %f38, 0f3F317218;
	selp.f32 	%f35, %f34, %f38, %p5;
	setp.num.f32 	%p6, %f2, %f2;
	copysign.f32 	%f36, %f1, %f35;
	selp.f32 	%f37, %f36, %f35, %p6;
	add.s64 	%rd8, %rd6, %rd4;
	st.global.f32 	[%rd8], %f37;
	ret;

}
	// .globl	default_function_kernel_2
.visible .entry default_function_kernel_2(
	.param .u64 .ptr .align 1 default_function_kernel_2_param_0,
	.param .u64 .ptr .align 1 default_function_kernel_2_param_1
)
.maxntid 2
{
	.reg .b32 	%r<5>;
	.reg .b32 	%f<3>;
	.reg .b64 	%rd<8>;

	ld.param.u64 	%rd1, [default_function_kernel_2_param_0];
	ld.param.u64 	%rd2, [default_function_kernel_2_param_1];
	cvta.to.global.u64 	%rd3, %rd1;
	cvta.to.global.u64 	%rd4, %rd2;
	mov.u32 	%r1, %ctaid.x;
	shl.b32 	%r2, %r1, 1;
	mov.u32 	%r3, %tid.x;
	or.b32  	%r4, %r2, %r3;
	mul.wide.u32 	%rd5, %r4, 4;
	add.s64 	%rd6, %rd4, %rd5;
	ld.global.nc.f32 	%f1, [%rd6];
	cvt.rpi.f32.f32 	%f2, %f1;
	add.s64 	%rd7, %rd3, %rd5;
	st.global.f32 	[%rd7], %f2;
	ret;

}


// ===== COMPILED SASS (sm_100) =====

	.target	sm_100

	.elftype	@"ET_EXEC"


//--------------------- .note.nv.tkinfo           --------------------------
	.section	.note.nv.tkinfo,"",@"SHT_NOTE"
	.sectionflags	@"SHF_NOTE_NV_TKINFO"
	.tkinfo
        /*0018*/ 	.word	0x00000002
        /*0030*/ 	.string	""
        /*0030*/ 	.string	"ptxas"
        /*0030*/ 	.string	"Cuda compilation tools, release 13.0, V13.0.88"
        /*0030*/ 	.string	"Build cuda_13.0.r13.0/compiler.36424714_0"
        /*0030*/ 	.string	"-arch sm_100 -m 64 "



//--------------------- .note.nv.cuinfo           --------------------------
	.section	.note.nv.cuinfo,"",@"SHT_NOTE"
	.sectionflags	@"SHF_NOTE_NV_CUINFO"
        /*0018*/ 	.short	0x0002
        /*001a*/ 	.short	0x0064
        /*001c*/ 	.short	0x0082
	.zero		2


//--------------------- .nv.info                  --------------------------
	.section	.nv.info,"",@"SHT_CUDA_INFO"
	.align	4


	//----- nvinfo : EIATTR_REGCOUNT
	.align		4
        /*0000*/ 	.byte	0x04, 0x2f
        /*0002*/ 	.short	(.L_1 - .L_0)
	.align		4
.L_0:
        /*0004*/ 	.word	index@(default_function_kernel)
        /*0008*/ 	.word	0x0000000c


	//----- nvinfo : EIATTR_FRAME_SIZE
	.align		4
.L_1:
        /*000c*/ 	.byte	0x04, 0x11
        /*000e*/ 	.short	(.L_3 - .L_2)
	.align		4
.L_2:
        /*0010*/ 	.word	index@(default_function_kernel)
        /*0014*/ 	.word	0x00000000


	//----- nvinfo : EIATTR_REGCOUNT
	.align		4
.L_3:
        /*0018*/ 	.byte	0x04, 0x2f
        /*001a*/ 	.short	(.L_5 - .L_4)
	.align		4
.L_4:
        /*001c*/ 	.word	index@(default_function_kernel_1)
        /*0020*/ 	.word	0x0000000c


	//----- nvinfo : EIATTR_FRAME_SIZE
	.align		4
.L_5:
        /*0024*/ 	.byte	0x04, 0x11
        /*0026*/ 	.short	(.L_7 - .L_6)
	.align		4
.L_6:
        /*0028*/ 	.word	index@(default_function_kernel_1)
        /*002c*/ 	.word	0x00000000


	//----- nvinfo : EIATTR_REGCOUNT
	.align		4
.L_7:
        /*0030*/ 	.byte	0x04, 0x2f
        /*0032*/ 	.short	(.L_9 - .L_8)
	.align		4
.L_8:
        /*0034*/ 	.word	index@(default_function_kernel_2)
        /*0038*/ 	.word	0x0000000c


	//----- nvinfo : EIATTR_FRAME_SIZE
	.align		4
.L_9:
        /*003c*/ 	.byte	0x04, 0x11
        /*003e*/ 	.short	(.L_11 - .L_10)
	.align		4
.L_10:
        /*0040*/ 	.word	index@(default_function_kernel_2)
        /*0044*/ 	.word	0x00000000


	//----- nvinfo : EIATTR_MIN_STACK_SIZE
	.align		4
.L_11:
        /*0048*/ 	.byte	0x04, 0x12
        /*004a*/ 	.short	(.L_13 - .L_12)
	.align		4
.L_12:
        /*004c*/ 	.word	index@(default_function_kernel_2)
        /*0050*/ 	.word	0x00000000


	//----- nvinfo : EIATTR_MIN_STACK_SIZE
	.align		4
.L_13:
        /*0054*/ 	.byte	0x04, 0x12
        /*0056*/ 	.short	(.L_15 - .L_14)
	.align		4
.L_14:
        /*0058*/ 	.word	index@(default_function_kernel_1)
        /*005c*/ 	.word	0x00000000


	//----- nvinfo : EIATTR_MIN_STACK_SIZE
	.align		4
.L_15:
        /*0060*/ 	.byte	0x04, 0x12
        /*0062*/ 	.short	(.L_17 - .L_16)
	.align		4
.L_16:
        /*0064*/ 	.word	index@(default_function_kernel)
        /*0068*/ 	.word	0x00000000
.L_17:


//--------------------- .nv.compat                --------------------------
	.section	.nv.compat,"",@"SHT_CUDA_COMPAT_INFO"
	.align	4
        /*0000*/ 	.byte	0x02, 0x09, 0x00, 0x00, 0x02, 0x02, 0x01, 0x00, 0x02, 0x05, 0x05, 0x00, 0x03, 0x07, 0x01, 0x01
        /*0010*/ 	.byte	0x02, 0x03, 0x00, 0x00, 0x02, 0x06, 0x01, 0x00, 0x04, 0x0b, 0x08, 0x00, 0x01, 0x00, 0x00, 0x00
        /*0020*/ 	.byte	0x00, 0x00, 0x00, 0x00


//--------------------- .nv.info.default_function_kernel_2 --------------------------
	.section	.nv.info.default_function_kernel_2,"",@"SHT_CUDA_INFO"
	.sectionflags	@""
	.align	4


	//----- nvinfo : EIATTR_CUDA_API_VERSION
	.align		4
        /*0000*/ 	.byte	0x04, 0x37
        /*0002*/ 	.short	(.L_19 - .L_18)
.L_18:
        /*0004*/ 	.word	0x00000082


	//----- nvinfo : EIATTR_KPARAM_INFO
	.align		4
.L_19:
        /*0008*/ 	.byte	0x04, 0x17
        /*000a*/ 	.short	(.L_21 - .L_20)
.L_20:
        /*000c*/ 	.word	0x00000000
        /*0010*/ 	.short	0x0001
        /*0012*/ 	.short	0x0008
        /*0014*/ 	.byte	0x00, 0xf5, 0x21, 0x00


	//----- nvinfo : EIATTR_KPARAM_INFO
	.align		4
.L_21:
        /*0018*/ 	.byte	0x04, 0x17
        /*001a*/ 	.short	(.L_23 - .L_22)
.L_22:
        /*001c*/ 	.word	0x00000000
        /*0020*/ 	.short	0x0000
        /*0022*/ 	.short	0x0000
        /*0024*/ 	.byte	0x00, 0xf5, 0x21, 0x00


	//----- nvinfo : EIATTR_SPARSE_MMA_MASK
	.align		4
.L_23:
        /*0028*/ 	.byte	0x03, 0x50
        /*002a*/ 	.short	0x0000


	//----- nvinfo : EIATTR_MAXREG_COUNT
	.align		4
        /*002c*/ 	.byte	0x03, 0x1b
        /*002e*/ 	.short	0x00ff


	//----- nvinfo : EIATTR_MERCURY_ISA_VERSION
	.align		4
        /*0030*/ 	.byte	0x03, 0x5f
        /*0032*/ 	.short	0x0101


	//----- nvinfo : EIATTR_VRC_CTA_INIT_COUNT
	.align		4
        /*0034*/ 	.byte	0x02, 0x4a
	.zero		1
	.zero		1


	//----- nvinfo : EIATTR_EXIT_INSTR_OFFSETS
	.align		4
        /*0038*/ 	.byte	0x04, 0x1c
        /*003a*/ 	.short	(.L_25 - .L_24)


	//   ....[0]....
.L_24:
        /*003c*/ 	.word	0x000000d0


	//----- nvinfo : EIATTR_MAX_THREADS
	.align		4
.L_25:
        /*0040*/ 	.byte	0x04, 0x05
        /*0042*/ 	.short	(.L_27 - .L_26)
.L_26:
        /*0044*/ 	.word	0x00000002
        /*0048*/ 	.word	0x00000001
        /*004c*/ 	.word	0x00000001


	//----- nvinfo : EIATTR_CBANK_PARAM_SIZE
	.align		4
.L_27:
        /*0050*/ 	.byte	0x03, 0x19
        /*0052*/ 	.short	0x0010


	//----- nvinfo : EIATTR_PARAM_CBANK
	.align		4
        /*0054*/ 	.byte	0x04, 0x0a
        /*0056*/ 	.short	(.L_29 - .L_28)
	.align		4
.L_28:
        /*0058*/ 	.word	index@(.nv.constant0.default_function_kernel_2)
        /*005c*/ 	.short	0x0380
        /*005e*/ 	.short	0x0010


	//----- nvinfo : EIATTR_SW_WAR
	.align		4
.L_29:
        /*0060*/ 	.byte	0x04, 0x36
        /*0062*/ 	.short	(.L_31 - .L_30)
.L_30:
        /*0064*/ 	.word	0x00000008
.L_31:


//--------------------- .nv.info.default_function_kernel_1 --------------------------
	.section	.nv.info.default_function_kernel_1,"",@"SHT_CUDA_INFO"
	.sectionflags	@""
	.align	4


	//----- nvinfo : EIATTR_CUDA_API_VERSION
	.align		4
        /*0000*/ 	.byte	0x04, 0x37
        /*0002*/ 	.short	(.L_33 - .L_32)
.L_32:
        /*0004*/ 	.word	0x00000082


	//----- nvinfo : EIATTR_KPARAM_INFO
	.align		4
.L_33:
        /*0008*/ 	.byte	0x04, 0x17
        /*000a*/ 	.short	(.L_35 - .L_34)
.L_34:
        /*000c*/ 	.word	0x00000000
        /*0010*/ 	.short	0x0001
        /*0012*/ 	.short	0x0008
        /*0014*/ 	.byte	0x00, 0xf5, 0x21, 0x00


	//----- nvinfo : EIATTR_KPARAM_INFO
	.align		4
.L_35:
        /*0018*/ 	.byte	0x04, 0x17
        /*001a*/ 	.short	(.L_37 - .L_36)
.L_36:
        /*001c*/ 	.word	0x00000000
        /*0020*/ 	.short	0x0000
        /*0022*/ 	.short	0x0000
        /*0024*/ 	.byte	0x00, 0xf5, 0x21, 0x00


	//----- nvinfo : EIATTR_SPARSE_MMA_MASK
	.align		4
.L_37:
        /*0028*/ 	.byte	0x03, 0x50
        /*002a*/ 	.short	0x0000


	//----- nvinfo : EIATTR_MAXREG_COUNT
	.align		4
        /*002c*/ 	.byte	0x03, 0x1b
        /*002e*/ 	.short	0x00ff


	//----- nvinfo : EIATTR_MERCURY_ISA_VERSION
	.align		4
        /*0030*/ 	.byte	0x03, 0x5f
        /*0032*/ 	.short	0x0101


	//----- nvinfo : EIATTR_VRC_CTA_INIT_COUNT
	.align		4
        /*0034*/ 	.byte	0x02, 0x4a
	.zero		1
	.zero		1


	//----- nvinfo : EIATTR_EXIT_INSTR_OFFSETS
	.align		4
        /*0038*/ 	.byte	0x04, 0x1c
        /*003a*/ 	.short	(.L_39 - .L_38)


	//   ....[0]....
.L_38:
        /*003c*/ 	.word	0x00000360


	//----- nvinfo : EIATTR_MAX_THREADS
	.align		4
.L_39:
        /*0040*/ 	.byte	0x04, 0x05
        /*0042*/ 	.short	(.L_41 - .L_40)
.L_40:
        /*0044*/ 	.word	0x00000040
        /*0048*/ 	.word	0x00000001
        /*004c*/ 	.word	0x00000001


	//----- nvinfo : EIATTR_CBANK_PARAM_SIZE
	.align		4
.L_41:
        /*0050*/ 	.byte	0x03, 0x19
        /*0052*/ 	.short	0x0010


	//----- nvinfo : EIATTR_PARAM_CBANK
	.align		4
        /*0054*/ 	.byte	0x04, 0x0a
        /*0056*/ 	.short	(.L_43 - .L_42)
	.align		4
.L_42:
        /*0058*/ 	.word	index@(.nv.constant0.default_function_kernel_1)
        /*005c*/ 	.short	0x0380
        /*005e*/ 	.short	0x0010


	//----- nvinfo : EIATTR_SW_WAR
	.align		4
.L_43:
        /*0060*/ 	.byte	0x04, 0x36
        /*0062*/ 	.short	(.L_45 - .L_44)
.L_44:
        /*0064*/ 	.word	0x00000008
.L_45:


//--------------------- .nv.info.default_function_kernel --------------------------
	.section	.nv.info.default_function_kernel,"",@"SHT_CUDA_INFO"
	.sectionflags	@""
	.align	4


	//----- nvinfo : EIATTR_CUDA_API_VERSION
	.align		4
        /*0000*/ 	.byte	0x04, 0x37
        /*0002*/ 	.short	(.L_47 - .L_46)
.L_46:
        /*0004*/ 	.word	0x00000082


	//----- nvinfo : EIATTR_KPARAM_INFO
	.align		4
.L_47:
        /*0008*/ 	.byte	0x04, 0x17
        /*000a*/ 	.short	(.L_49 - .L_48)
.L_48:
        /*000c*/ 	.word	0x00000000
        /*0010*/ 	.short	0x0001
        /*0012*/ 	.short	0x0008
        /*0014*/ 	.byte	0x00, 0xf5, 0x21, 0x00


	//----- nvinfo : EIATTR_KPARAM_INFO
	.align		4
.L_49:
        /*0018*/ 	.byte	0x04, 0x17
        /*001a*/ 	.short	(.L_51 - .L_50)
.L_50:
        /*001c*/ 	.word	0x00000000
        /*0020*/ 	.short	0x0000
        /*0022*/ 	.short	0x0000
        /*0024*/ 	.byte	0x00, 0xf5, 0x21, 0x00


	//----- nvinfo : EIATTR_SPARSE_MMA_MASK
	.align		4
.L_51:
        /*0028*/ 	.byte	0x03, 0x50
        /*002a*/ 	.short	0x0000


	//----- nvinfo : EIATTR_MAXREG_COUNT
	.align		4
        /*002c*/ 	.byte	0x03, 0x1b
        /*002e*/ 	.short	0x00ff


	//----- nvinfo : EIATTR_MERCURY_ISA_VERSION
	.align		4
        /*0030*/ 	.byte	0x03, 0x5f
        /*0032*/ 	.short	0x0101


	//----- nvinfo : EIATTR_VRC_CTA_INIT_COUNT
	.align		4
        /*0034*/ 	.byte	0x02, 0x4a
	.zero		1
	.zero		1


	//----- nvinfo : EIATTR_EXIT_INSTR_OFFSETS
	.align		4
        /*0038*/ 	.byte	0x04, 0x1c
        /*003a*/ 	.short	(.L_53 - .L_52)


	//   ....[0]....
.L_52:
        /*003c*/ 	.word	0x000002e0


	//----- nvinfo : EIATTR_CBANK_PARAM_SIZE
	.align		4
.L_53:
        /*0040*/ 	.byte	0x03, 0x19
        /*0042*/ 	.short	0x0010


	//----- nvinfo : EIATTR_PARAM_CBANK
	.align		4
        /*0044*/ 	.byte	0x04, 0x0a
        /*0046*/ 	.short	(.L_55 - .L_54)
	.align		4
.L_54:
        /*0048*/ 	.word	index@(.nv.constant0.default_function_kernel)
        /*004c*/ 	.short	0x0380
        /*004e*/ 	.short	0x0010


	//----- nvinfo : EIATTR_SW_WAR
	.align		4
.L_55:
        /*0050*/ 	.byte	0x04, 0x36
        /*0052*/ 	.short	(.L_57 - .L_56)
.L_56:
        /*0054*/ 	.word	0x00000008
.L_57:


//--------------------- .nv.callgraph             --------------------------
	.section	.nv.callgraph,"",@"SHT_CUDA_CALLGRAPH"
	.align	4
	.sectionentsize	8
	.align		4
        /*0000*/ 	.word	0x00000000
	.align		4
        /*0004*/ 	.word	0xffffffff
	.align		4
        /*0008*/ 	.word	0x00000000
	.align		4
        /*000c*/ 	.word	0xfffffffe
	.align		4
        /*0010*/ 	.word	0x00000000
	.align		4
        /*0014*/ 	.word	0xfffffffd
	.align		4
        /*0018*/ 	.word	0x00000000
	.align		4
        /*001c*/ 	.word	0xfffffffc


//--------------------- .text.default_function_kernel_2 --------------------------
	.section	.text.default_function_kernel_2,"ax",@progbits
	.align	128
        .global         default_function_kernel_2
        .type           default_function_kernel_2,@function
        .size           default_function_kernel_2,(.L_x_3 - default_function_kernel_2)
        .other          default_function_kernel_2,@"STO_CUDA_ENTRY STV_DEFAULT"
default_function_kernel_2:
.text.default_function_kernel_2:
[----:B------:R-:W-:Y:S01]  /*0000*/  LDC R1, c[0x0][0x37c] ;  /* 0x0000df00ff017b82 */ /* 0x000fe20000000800 */
[----:B------:R-:W0:Y:S07]  /*0010*/  S2R R7, SR_TID.X ;  /* 0x0000000000077919 */ /* 0x000e2e0000002100 */
[----:B------:R-:W1:Y:S01]  /*0020*/  S2UR UR4, SR_CTAID.X ;  /* 0x00000000000479c3 */ /* 0x000e620000002500 */
[----:B------:R-:W2:Y:S07]  /*0030*/  LDCU.64 UR6, c[0x0][0x358] ;  /* 0x00006b00ff0677ac */ /* 0x000eae0008000a00 */
[----:B------:R-:W3:Y:S08]  /*0040*/  LDC.64 R2, c[0x0][0x388] ;  /* 0x0000e200ff027b82 */ /* 0x000ef00000000a00 */
[----:B------:R-:W4:Y:S01]  /*0050*/  LDC.64 R4, c[0x0][0x380] ;  /* 0x0000e000ff047b82 */ /* 0x000f220000000a00 */
[----:B-1----:R-:W-:-:S06]  /*0060*/  USHF.L.U32 UR4, UR4, 0x1, URZ ;  /* 0x0000000104047899 */ /* 0x002fcc00080006ff */
[----:B0-----:R-:W-:-:S05]  /*0070*/  LOP3.LUT R7, R7, UR4, RZ, 0xfc, !PT ;  /* 0x0000000407077c12 */ /* 0x001fca000f8efcff */
[----:B---3--:R-:W-:-:S06]  /*0080*/  IMAD.WIDE.U32 R2, R7, 0x4, R2 ;  /* 0x0000000407027825 */ /* 0x008fcc00078e0002 */
[----:B--2---:R-:W2:Y:S01]  /*0090*/  LDG.E.CONSTANT R2, desc[UR6][R2.64] ;  /* 0x0000000602027981 */ /* 0x004ea2000c1e9900 */
[----:B----4-:R-:W-:Y:S01]  /*00a0*/  IMAD.WIDE.U32 R4, R7, 0x4, R4 ;  /* 0x0000000407047825 */ /* 0x010fe200078e0004 */
[----:B--2---:R-:W0:Y:S04]  /*00b0*/  FRND.CEIL R9, R2 ;  /* 0x0000000200097307 */ /* 0x004e280000209000 */
[----:B0-----:R-:W-:Y:S01]  /*00c0*/  STG.E desc[UR6][R4.64], R9 ;  /* 0x0000000904007986 */ /* 0x001fe2000c101906 */
[----:B------:R-:W-:Y:S05]  /*00d0*/  EXIT ;  /* 0x000000000000794d */ /* 0x000fea0003800000 */
.L_x_0:
[----:B------:R-:W-:-:S00]  /*00e0*/  BRA `(.L_x_0) ;  /* 0xfffffffc00fc7947 */ /* 0x000fc0000383ffff */
[----:B------:R-:W-:-:S00]  /*00f0*/  NOP ;  /* 0x0000000000007918 */ /* 0x000fc00000000000 */
        /* <DEDUP_REMOVED lines=8> */
.L_x_3:


//--------------------- .text.default_function_kernel_1 --------------------------
	.section	.text.default_function_kernel_1,"ax",@progbits
	.align	128
        .global         default_function_kernel_1
        .type           default_function_kernel_1,@function
        .size           default_function_kernel_1,(.L_x_4 - default_function_kernel_1)
        .other          default_function_kernel_1,@"STO_CUDA_ENTRY STV_DEFAULT"
default_function_kernel_1:
.text.default_function_kernel_1:
[----:B------:R-:W-:Y:S01]  /*0000*/  LDC R1, c[0x0][0x37c] ;  /* 0x0000df00ff017b82 */ /* 0x000fe20000000800 */
[----:B------:R-:W0:Y:S07]  /*0010*/  S2R R0, SR_TID.X ;  /* 0x0000000000007919 */ /* 0x000e2e0000002100 */
[----:B------:R-:W1:Y:S01]  /*0020*/  S2UR UR4, SR_CTAID.X ;  /* 0x00000000000479c3 */ /* 0x000e620000002500 */
[----:B------:R-:W2:Y:S07]  /*0030*/  LDCU.64 UR6, c[0x0][0x358] ;  /* 0x00006b00ff0677ac */ /* 0x000eae0008000a00 */
[----:B------:R-:W3:Y:S01]  /*0040*/  LDC.64 R2, c[0x0][0x388] ;  /* 0x0000e200ff027b82 */ /* 0x000ee20000000a00 */
[----:B-1----:R-:W-:-:S06]  /*0050*/  USHF.L.U32 UR4, UR4, 0x6, URZ ;  /* 0x0000000604047899 */ /* 0x002fcc00080006ff */
[----:B0-----:R-:W-:-:S05]  /*0060*/  LOP3.LUT R0, R0, UR4, RZ, 0xfc, !PT ;  /* 0x0000000400007c12 */ /* 0x001fca000f8efcff */
[----:B---3--:R-:W-:-:S06]  /*0070*/  IMAD.WIDE.U32 R2, R0, 0x4, R2 ;  /* 0x0000000400027825 */ /* 0x008fcc00078e0002 */
[----:B--2---:R-:W2:Y:S01]  /*0080*/  LDG.E.CONSTANT R2, desc[UR6][R2.64] ;  /* 0x0000000602027981 */ /* 0x004ea2000c1e9900 */
[----:B------:R-:W-:Y:S01]  /*0090*/  HFMA2 R9, -RZ, RZ, 1.625, 0 ;  /* 0x3e800000ff097431 */ /* 0x000fe200000001ff */
[----:B------:R-:W-:Y:S01]  /*00a0*/  MOV R8, 0x3d39bf78 ;  /* 0x3d39bf7800087802 */ /* 0x000fe20000000f00 */
[C---:B--2---:R-:W-:Y:S01]  /*00b0*/  FFMA R4, |R2|.reuse, |R2|, 1 ;  /* 0x3f80000002047423 */ /* 0x044fe20000000602 */
[----:B------:R-:W-:-:S03]  /*00c0*/  FSETP.GT.AND P0, PT, |R2|, 8388608, PT ;  /* 0x4b0000000200780b */ /* 0x000fc60003f04200 */
[----:B------:R-:W0:Y:S02]  /*00d0*/  MUFU.RSQ R5, R4 ;  /* 0x0000000400057308 */ /* 0x000e240000001400 */
[----:B0-----:R-:W-:-:S06]  /*00e0*/  FFMA R5, R4, R5, 1 ;  /* 0x3f80000004057423 */ /* 0x001fcc0000000005 */
[----:B------:R-:W0:Y:S02]  /*00f0*/  MUFU.RCP R5, R5 ;  /* 0x0000000500057308 */ /* 0x000e240000001000 */
[----:B0-----:R-:W-:-:S04]  /*0100*/  FMUL R7, |R2|, R5 ;  /* 0x0000000502077220 */ /* 0x001fc80000400200 */
[----:B------:R-:W-:-:S05]  /*0110*/  FFMA R7, |R2|, R7, |R2| ;  /* 0x0000000702077223 */ /* 0x000fca0000000602 */
[----:B------:R-:W-:-:S04]  /*0120*/  FSEL R7, |R2|, R7, P0 ;  /* 0x0000000702077208 */ /* 0x000fc80000000200 */
[C---:B------:R-:W-:Y:S01]  /*0130*/  ISETP.GE.U32.AND P1, PT, R7.reuse, 0x7f800000, PT ;  /* 0x7f8000000700780c */ /* 0x040fe20003f26070 */
[----:B------:R-:W-:-:S03]  /*0140*/  FADD.RZ R6, R7, 1 ;  /* 0x3f80000007067421 */ /* 0x000fc6000000c000 */
[----:B------:R-:W-:Y:S02]  /*0150*/  ISETP.GT.AND P2, PT, R7, -0x40800000, P1 ;  /* 0xbf8000000700780c */ /* 0x000fe40000f44270 */
[----:B------:R-:W-:-:S04]  /*0160*/  IADD3 R6, PT, PT, R6, -0x3f400000, RZ ;  /* 0xc0c0000006067810 */ /* 0x000fc80007ffe0ff */
[----:B------:R-:W-:-:S04]  /*0170*/  LOP3.LUT R6, R6, 0xff800000, RZ, 0xc0, !PT ;  /* 0xff80000006067812 */ /* 0x000fc800078ec0ff */
[----:B------:R-:W-:Y:S02]  /*0180*/  IADD3 R4, PT, PT, -R6, 0x40800000, RZ ;  /* 0x4080000006047810 */ /* 0x000fe40007ffe1ff */
[-C--:B------:R-:W-:Y:S02]  /*0190*/  IADD3 R3, PT, PT, R7, -R6.reuse, RZ ;  /* 0x8000000607037210 */ /* 0x080fe40007ffe0ff */
[----:B------:R-:W-:Y:S01]  /*01a0*/  I2FP.F32.S32 R6, R6 ;  /* 0x0000000600067245 */ /* 0x000fe20000201400 */
[----:B------:R-:W-:-:S04]  /*01b0*/  FFMA R4, R4, R9, -1 ;  /* 0xbf80000004047423 */ /* 0x000fc80000000009 */
[----:B------:R-:W-:Y:S01]  /*01c0*/  FADD R3, R3, R4 ;  /* 0x0000000403037221 */ /* 0x000fe20000000000 */
[----:B------:R-:W-:-:S03]  /*01d0*/  FMUL R6, R6, 1.1920928955078125e-07 ;  /* 0x3400000006067820 */ /* 0x000fc60000400000 */
[----:B------:R-:W-:Y:S01]  /*01e0*/  FFMA R4, R3, -R8, 0.10546888411045074463 ;  /* 0x3dd8001203047423 */ /* 0x000fe20000000808 */
[----:B------:R-:W-:-:S03]  /*01f0*/  @P1 MOV R8, 0x7f800000 ;  /* 0x7f80000000081802 */ /* 0x000fc60000000f00 */
[----:B------:R-:W-:-:S04]  /*0200*/  FFMA R4, R3, R4, -0.13229703903198242188 ;  /* 0xbe0778e003047423 */ /* 0x000fc80000000004 */
[----:B------:R-:W-:-:S04]  /*0210*/  FFMA R4, R3, R4, 0.14491446316242218018 ;  /* 0x3e14647503047423 */ /* 0x000fc80000000004 */
[----:B------:R-:W-:-:S04]  /*0220*/  FFMA R4, R3, R4, -0.16641564667224884033 ;  /* 0xbe2a68dd03047423 */ /* 0x000fc80000000004 */
[----:B------:R-:W-:-:S04]  /*0230*/  FFMA R4, R3, R4, 0.19988867640495300293 ;  /* 0x3e4caf9e03047423 */ /* 0x000fc80000000004 */
[----:B------:R-:W-:-:S04]  /*0240*/  FFMA R4, R3, R4, -0.25000196695327758789 ;  /* 0xbe80004203047423 */ /* 0x000fc80000000004 */
[----:B------:R-:W-:-:S04]  /*0250*/  FFMA R4, R3, R4, 0.33333510160446166992 ;  /* 0x3eaaaae603047423 */ /* 0x000fc80000000004 */
[----:B------:R-:W-:-:S04]  /*0260*/  FFMA R4, R3, R4, -0.5 ;  /* 0xbf00000003047423 */ /* 0x000fc80000000004 */
[----:B------:R-:W-:-:S04]  /*0270*/  FMUL R4, R3, R4 ;  /* 0x0000000403047220 */ /* 0x000fc80000400000 */
[----:B------:R-:W-:Y:S02]  /*0280*/  FFMA R3, R3, R4, R3 ;  /* 0x0000000403037223 */ /* 0x000fe40000000003 */
[----:B------:R-:W0:Y:S02]  /*0290*/  LDC.64 R4, c[0x0][0x380] ;  /* 0x0000e000ff047b82 */ /* 0x000e240000000a00 */
[----:B------:R-:W-:Y:S01]  /*02a0*/  FFMA R3, R6, 0.69314718246459960938, R3 ;  /* 0x3f31721806037823 */ /* 0x000fe20000000003 */
[C---:B------:R-:W-:Y:S01]  /*02b0*/  @P2 FFMA R3, R7.reuse, R8, +INF ;  /* 0x7f80000007032423 */ /* 0x040fe20000000008 */
[----:B------:R-:W-:Y:S01]  /*02c0*/  @P1 FSETP.NEU.AND P2, PT, R7, RZ, PT ;  /* 0x000000ff0700120b */ /* 0x000fe20003f4d000 */
[----:B------:R-:W-:-:S03]  /*02d0*/  FADD R6, |R2|, -RZ ;  /* 0x800000ff02067221 */ /* 0x000fc60000000200 */
[----:B------:R-:W-:-:S04]  /*02e0*/  @P1 FSEL R3, R3, -RZ, P2 ;  /* 0x800000ff03031208 */ /* 0x000fc80001000000 */
[----:B------:R-:W-:-:S05]  /*02f0*/  MOV R7, R3 ;  /* 0x0000000300077202 */ /* 0x000fca0000000f00 */
[----:B------:R-:W-:Y:S01]  /*0300*/  @P0 FADD R7, R7, 0.69314718246459960938 ;  /* 0x3f31721807070421 */ /* 0x000fe20000000000 */
[----:B------:R-:W-:-:S04]  /*0310*/  FSETP.NAN.AND P0, PT, |R2|, |R2|, PT ;  /* 0x400000020200720b */ /* 0x000fc80003f08200 */
[----:B------:R-:W-:Y:S01]  /*0320*/  LOP3.LUT R6, R7, 0x80000000, R6, 0xb8, !PT ;  /* 0x8000000007067812 */ /* 0x000fe200078eb806 */
[----:B0-----:R-:W-:-:S03]  /*0330*/  IMAD.WIDE.U32 R2, R0, 0x4, R4 ;  /* 0x0000000400027825 */ /* 0x001fc600078e0004 */
[----:B------:R-:W-:-:S05]  /*0340*/  FSEL R5, R6, R7, !P0 ;  /* 0x0000000706057208 */ /* 0x000fca0004000000 */
[----:B------:R-:W-:Y:S01]  /*0350*/  STG.E desc[UR6][R2.64], R5 ;  /* 0x0000000502007986 */ /* 0x000fe2000c101906 */
[----:B------:R-:W-:Y:S05]  /*0360*/  EXIT ;  /* 0x000000000000794d */ /* 0x000fea0003800000 */
.L_x_1:
        /* <DEDUP_REMOVED lines=9> */
.L_x_4:


//--------------------- .text.default_function_kernel --------------------------
	.section	.text.default_function_kernel,"ax",@progbits
	.align	128
        .global         default_function_kernel
        .type           default_function_kernel,@function
        .size           default_function_kernel,(.L_x_5 - default_function_kernel)
        .other          default_function_kernel,@"STO_CUDA_ENTRY STV_DEFAULT"
default_function_kernel:
.text.default_function_kernel:
[----:B------:R-:W-:Y:S01]  /*0000*/  LDC R1, c[0x0][0x37c] ;  /* 0x0000df00ff017b82 */ /* 0x000fe20000000800 */
[----:B------:R-:W0:Y:S07]  /*0010*/  S2R R0, SR_CTAID.X ;  /* 0x0000000000007919 */ /* 0x000e2e0000002500 */
[----:B------:R-:W0:Y:S01]  /*0020*/  LDC.64 R2, c[0x0][0x388] ;  /* 0x0000e200ff027b82 */ /* 0x000e220000000a00 */
[----:B------:R-:W1:Y:S01]  /*0030*/  LDCU.64 UR4, c[0x0][0x358] ;  /* 0x00006b00ff0477ac */ /* 0x000e620008000a00 */
[----:B0-----:R-:W-:-:S06]  /*0040*/  IMAD.WIDE.U32 R2, R0, 0x4, R2 ;  /* 0x0000000400027825 */ /* 0x001fcc00078e0002 */
[----:B-1----:R-:W2:Y:S01]  /*0050*/  LDG.E.CONSTANT R2, desc[UR4][R2.64] ;  /* 0x0000000402027981 */ /* 0x002ea2000c1e9900 */
[----:B------:R-:W-:Y:S02]  /*0060*/  HFMA2 R8, -RZ, RZ, 1.625, 0 ;  /* 0x3e800000ff087431 */ /* 0x000fe400000001ff */
[----:B------:R-:W-:Y:S02]  /*0070*/  HFMA2 R9, -RZ, RZ, 1.75, 0 ;  /* 0x3f000000ff097431 */ /* 0x000fe400000001ff */
[C---:B--2---:R-:W-:Y:S01]  /*0080*/  FADD R4, -|R2|.reuse, 1 ;  /* 0x3f80000002047421 */ /* 0x044fe20000000300 */
[----:B------:R-:W-:-:S05]  /*0090*/  FSETP.GT.AND P0, PT, |R2|, 8.50705917302346158658e+37, PT ;  /* 0x7e8000000200780b */ /* 0x000fca0003f04200 */
[----:B------:R-:W0:Y:S02]  /*00a0*/  MUFU.RCP R4, R4 ;  /* 0x0000000400047308 */ /* 0x000e240000001000 */
[----:B0-----:R-:W-:-:S04]  /*00b0*/  FADD R5, R4, R4 ;  /* 0x0000000404057221 */ /* 0x001fc80000000000 */
[----:B------:R-:W-:Y:S01]  /*00c0*/  FMUL R5, |R2|, R5 ;  /* 0x0000000502057220 */ /* 0x000fe20000400200 */
[----:B------:R-:W-:-:S04]  /*00d0*/  LOP3.LUT R2, R9, 0x80000000, R2, 0xb8, !PT ;  /* 0x8000000009027812 */ /* 0x000fc800078eb802 */
[----:B------:R-:W-:-:S04]  /*00e0*/  FSEL R6, R5, -2, !P0 ;  /* 0xc000000005067808 */ /* 0x000fc80004000000 */
        /* <DEDUP_REMOVED lines=8> */
[----:B------:R-:W-:Y:S01]  /*0170*/  FFMA R4, R5, R8, -1 ;  /* 0xbf80000005047423 */ /* 0x000fe20000000008 */
[----:B------:R-:W-:-:S03]  /*0180*/  MOV R8, 0x3d39bf78 ;  /* 0x3d39bf7800087802 */ /* 0x000fc60000000f00 */
[----:B------:R-:W-:Y:S01]  /*0190*/  FADD R3, R3, R4 ;  /* 0x0000000403037221 */ /* 0x000fe20000000000 */
[----:B------:R-:W-:-:S03]  /*01a0*/  FMUL R7, R7, 1.1920928955078125e-07 ;  /* 0x3400000007077820 */ /* 0x000fc60000400000 */
[----:B------:R-:W-:-:S04]  /*01b0*/  FFMA R4, R3, -R8, 0.10546888411045074463 ;  /* 0x3dd8001203047423 */ /* 0x000fc80000000808 */
[----:B------:R-:W-:-:S04]  /*01c0*/  FFMA R4, R3, R4, -0.13229703903198242188 ;  /* 0xbe0778e003047423 */ /* 0x000fc80000000004 */
[----:B------:R-:W-:-:S04]  /*01d0*/  FFMA R4, R3, R4, 0.14491446316242218018 ;  /* 0x3e14647503047423 */ /* 0x000fc80000000004 */
[----:B------:R-:W-:-:S04]  /*01e0*/  FFMA R4, R3, R4, -0.16641564667224884033 ;  /* 0xbe2a68dd03047423 */ /* 0x000fc80000000004 */
[----:B------:R-:W-:-:S04]  /*01f0*/  FFMA R4, R3, R4, 0.19988867640495300293 ;  /* 0x3e4caf9e03047423 */ /* 0x000fc80000000004 */
[----:B------:R-:W-:-:S04]  /*0200*/  FFMA R4, R3, R4, -0.25000196695327758789 ;  /* 0xbe80004203047423 */ /* 0x000fc80000000004 */
[----:B------:R-:W-:-:S04]  /*0210*/  FFMA R4, R3, R4, 0.33333510160446166992 ;  /* 0x3eaaaae603047423 */ /* 0x000fc80000000004 */
[C---:B------:R-:W-:Y:S02]  /*0220*/  FFMA R8, R3.reuse, R4, -0.5 ;  /* 0xbf00000003087423 */ /* 0x040fe40000000004 */
[----:B------:R-:W0:Y:S02]  /*0230*/  LDC.64 R4, c[0x0][0x380] ;  /* 0x0000e000ff047b82 */ /* 0x000e240000000a00 */
[----:B------:R-:W-:-:S04]  /*0240*/  FMUL R8, R3, R8 ;  /* 0x0000000803087220 */ /* 0x000fc80000400000 */
[----:B------:R-:W-:Y:S01]  /*0250*/  FFMA R8, R3, R8, R3 ;  /* 0x0000000803087223 */ /* 0x000fe20000000003 */
[----:B------:R-:W-:-:S03]  /*0260*/  @P0 MOV R3, 0x7f800000 ;  /* 0x7f80000000030802 */ /* 0x000fc60000000f00 */
[----:B------:R-:W-:Y:S02]  /*0270*/  FFMA R7, R7, 0.69314718246459960938, R8 ;  /* 0x3f31721807077823 */ /* 0x000fe40000000008 */
[C---:B------:R-:W-:Y:S01]  /*0280*/  @P1 FFMA R7, R6.reuse, R3, +INF ;  /* 0x7f80000006071423 */ /* 0x040fe20000000003 */
[----:B------:R-:W-:-:S04]  /*0290*/  @P0 FSETP.NEU.AND P1, PT, R6, RZ, PT ;  /* 0x000000ff0600020b */ /* 0x000fc80003f2d000 */
[----:B------:R-:W-:-:S05]  /*02a0*/  @P0 FSEL R7, R7, -RZ, P1 ;  /* 0x800000ff07070208 */ /* 0x000fca0000800000 */
[----:B------:R-:W-:Y:S01]  /*02b0*/  FMUL R7, R2, R7 ;  /* 0x0000000702077220 */ /* 0x000fe20000400000 */
[----:B0-----:R-:W-:-:S05]  /*02c0*/  IMAD.WIDE.U32 R4, R0, 0x4, R4 ;  /* 0x0000000400047825 */ /* 0x001fca00078e0004 */
[----:B------:R-:W-:Y:S01]  /*02d0*/  STG.E desc[UR4][R4.64], R7 ;  /* 0x0000000704007986 */ /* 0x000fe2000c101904 */
[----:B------:R-:W-:Y:S05]  /*02e0*/  EXIT ;  /* 0x000000000000794d */ /* 0x000fea0003800000 */
.L_x_2:
        /* <DEDUP_REMOVED lines=9> */
.L_x_5:


//--------------------- .nv.shared.reserved.0     --------------------------
	.section	.nv.shared.reserved.0,"aw",@nobits
	.weak		__nv_reservedSMEM_offset_0_alias
	.size		__nv_reservedSMEM_offset_0_alias, 0, 64
	.other		__nv_reservedSMEM_offset_0_alias,@"STO_CUDA_RESERVED_SHARED STV_DEFAULT"
__nv_reservedSMEM_offset_0_alias:
	.zero		0
	.zero		64


//--------------------- .nv.constant0.default_function_kernel_2 --------------------------
	.section	.nv.constant0.default_function_kernel_2,"a",@progbits
	.sectionflags	@""
	.align	4
.nv.constant0.default_function_kernel_2:
	.zero		912


//--------------------- .nv.constant0.default_function_kernel_1 --------------------------
	.section	.nv.constant0.default_function_kernel_1,"a",@progbits
	.sectionflags	@""
	.align	4
.nv.constant0.default_function_kernel_1:
	.zero		912


//--------------------- .nv.constant0.default_function_kernel --------------------------
	.section	.nv.constant0.default_function_kernel,"a",@progbits
	.sectionflags	@""
	.align	4
.nv.constant0.default_function_kernel:
	.zero		912


//--------------------- SYMBOLS --------------------------

	.type		.nv.reservedSmem.offset0,@object
	.size		.nv.reservedSmem.offset0,0x4
